//
// Generated by NVIDIA NVVM Compiler
//
// Compiler Build ID: CL-36424714
// Cuda compilation tools, release 13.0, V13.0.88
// Based on NVVM 20.0.0
//

.version 9.0
.target sm_100
.address_size 64

	// .globl	_Z12producto_gpuPfS_S_i

.visible .entry _Z12producto_gpuPfS_S_i(
	.param .u64 .ptr .align 1 _Z12producto_gpuPfS_S_i_param_0,
	.param .u64 .ptr .align 1 _Z12producto_gpuPfS_S_i_param_1,
	.param .u64 .ptr .align 1 _Z12producto_gpuPfS_S_i_param_2,
	.param .u32 _Z12producto_gpuPfS_S_i_param_3
)
{
	.reg .pred 	%p<10>;
	.reg .b32 	%r<40>;
	.reg .b32 	%f<67>;
	.reg .b64 	%rd<67>;

	ld.param.u64 	%rd14, [_Z12producto_gpuPfS_S_i_param_0];
	ld.param.u64 	%rd15, [_Z12producto_gpuPfS_S_i_param_1];
	ld.param.u32 	%r18, [_Z12producto_gpuPfS_S_i_param_3];
	cvta.to.global.u64 	%rd1, %rd15;
	cvta.to.global.u64 	%rd2, %rd14;
	mov.u32 	%r19, %ctaid.y;
	mov.u32 	%r20, %ntid.y;
	mov.u32 	%r21, %tid.y;
	mad.lo.s32 	%r1, %r19, %r20, %r21;
	mov.u32 	%r22, %ctaid.x;
	mov.u32 	%r23, %ntid.x;
	mov.u32 	%r24, %tid.x;
	mad.lo.s32 	%r2, %r22, %r23, %r24;
	max.s32 	%r25, %r1, %r2;
	setp.ge.s32 	%p1, %r25, %r18;
	@%p1 bra 	$L__BB0_13;
	mul.lo.s32 	%r3, %r18, %r1;
	and.b32  	%r4, %r18, 7;
	setp.lt.u32 	%p2, %r18, 8;
	mov.f32 	%f66, 0f00000000;
	mov.b32 	%r38, 0;
	@%p2 bra 	$L__BB0_4;
	and.b32  	%r38, %r18, 2147483640;
	neg.s32 	%r36, %r38;
	mul.wide.s32 	%rd16, %r18, 4;
	add.s64 	%rd3, %rd1, %rd16;
	shl.b32 	%r7, %r18, 3;
	mul.wide.s32 	%rd17, %r18, 8;
	add.s64 	%rd4, %rd1, %rd17;
	mul.wide.s32 	%rd18, %r18, 12;
	add.s64 	%rd5, %rd1, %rd18;
	mul.wide.s32 	%rd19, %r18, 16;
	add.s64 	%rd6, %rd1, %rd19;
	mul.wide.s32 	%rd20, %r18, 20;
	add.s64 	%rd7, %rd1, %rd20;
	mul.wide.s32 	%rd21, %r18, 24;
	add.s64 	%rd8, %rd1, %rd21;
	mul.wide.s32 	%rd22, %r18, 28;
	add.s64 	%rd9, %rd1, %rd22;
	mul.wide.u32 	%rd23, %r3, 4;
	add.s64 	%rd24, %rd23, %rd2;
	add.s64 	%rd66, %rd24, 16;
	mov.f32 	%f66, 0f00000000;
	mov.u32 	%r35, %r2;
$L__BB0_3:
	.pragma "nounroll";
	mul.wide.s32 	%rd25, %r35, 4;
	add.s64 	%rd26, %rd3, %rd25;
	add.s64 	%rd27, %rd4, %rd25;
	add.s64 	%rd28, %rd5, %rd25;
	add.s64 	%rd29, %rd6, %rd25;
	add.s64 	%rd30, %rd7, %rd25;
	add.s64 	%rd31, %rd8, %rd25;
	add.s64 	%rd32, %rd9, %rd25;
	add.s64 	%rd33, %rd1, %rd25;
	ld.global.f32 	%f16, [%rd66+-16];
	ld.global.f32 	%f17, [%rd33];
	fma.rn.f32 	%f18, %f16, %f17, %f66;
	ld.global.f32 	%f19, [%rd66+-12];
	ld.global.f32 	%f20, [%rd26];
	fma.rn.f32 	%f21, %f19, %f20, %f18;
	ld.global.f32 	%f22, [%rd66+-8];
	ld.global.f32 	%f23, [%rd27];
	fma.rn.f32 	%f24, %f22, %f23, %f21;
	ld.global.f32 	%f25, [%rd66+-4];
	ld.global.f32 	%f26, [%rd28];
	fma.rn.f32 	%f27, %f25, %f26, %f24;
	ld.global.f32 	%f28, [%rd66];
	ld.global.f32 	%f29, [%rd29];
	fma.rn.f32 	%f30, %f28, %f29, %f27;
	ld.global.f32 	%f31, [%rd66+4];
	ld.global.f32 	%f32, [%rd30];
	fma.rn.f32 	%f33, %f31, %f32, %f30;
	ld.global.f32 	%f34, [%rd66+8];
	ld.global.f32 	%f35, [%rd31];
	fma.rn.f32 	%f36, %f34, %f35, %f33;
	ld.global.f32 	%f37, [%rd66+12];
	ld.global.f32 	%f38, [%rd32];
	fma.rn.f32 	%f66, %f37, %f38, %f36;
	add.s32 	%r36, %r36, 8;
	add.s32 	%r35, %r35, %r7;
	add.s64 	%rd66, %rd66, 32;
	setp.ne.s32 	%p3, %r36, 0;
	@%p3 bra 	$L__BB0_3;
$L__BB0_4:
	setp.eq.s32 	%p4, %r4, 0;
	@%p4 bra 	$L__BB0_12;
	and.b32  	%r13, %r18, 3;
	setp.lt.u32 	%p5, %r4, 4;
	@%p5 bra 	$L__BB0_7;
	add.s32 	%r27, %r38, %r3;
	mul.wide.u32 	%rd34, %r27, 4;
	add.s64 	%rd35, %rd2, %rd34;
	ld.global.f32 	%f40, [%rd35];
	mad.lo.s32 	%r28, %r38, %r18, %r2;
	mul.wide.s32 	%rd36, %r28, 4;
	add.s64 	%rd37, %rd1, %rd36;
	ld.global.f32 	%f41, [%rd37];
	fma.rn.f32 	%f42, %f40, %f41, %f66;
	cvt.u64.u32 	%rd38, %r3;
	cvt.u64.u32 	%rd39, %r38;
	add.s64 	%rd40, %rd39, %rd38;
	shl.b64 	%rd41, %rd40, 2;
	add.s64 	%rd42, %rd2, %rd41;
	ld.global.f32 	%f43, [%rd42+4];
	mul.wide.s32 	%rd43, %r18, 4;
	add.s64 	%rd44, %rd37, %rd43;
	ld.global.f32 	%f44, [%rd44];
	fma.rn.f32 	%f45, %f43, %f44, %f42;
	ld.global.f32 	%f46, [%rd42+8];
	add.s64 	%rd45, %rd44, %rd43;
	ld.global.f32 	%f47, [%rd45];
	fma.rn.f32 	%f48, %f46, %f47, %f45;
	ld.global.f32 	%f49, [%rd42+12];
	add.s64 	%rd46, %rd45, %rd43;
	ld.global.f32 	%f50, [%rd46];
	fma.rn.f32 	%f66, %f49, %f50, %f48;
	add.s32 	%r38, %r38, 4;
$L__BB0_7:
	setp.eq.s32 	%p6, %r13, 0;
	@%p6 bra 	$L__BB0_12;
	setp.eq.s32 	%p7, %r13, 1;
	@%p7 bra 	$L__BB0_10;
	add.s32 	%r29, %r38, %r3;
	mul.wide.u32 	%rd47, %r29, 4;
	add.s64 	%rd48, %rd2, %rd47;
	ld.global.f32 	%f52, [%rd48];
	mad.lo.s32 	%r30, %r38, %r18, %r2;
	mul.wide.s32 	%rd49, %r30, 4;
	add.s64 	%rd50, %rd1, %rd49;
	ld.global.f32 	%f53, [%rd50];
	fma.rn.f32 	%f54, %f52, %f53, %f66;
	cvt.u64.u32 	%rd51, %r3;
	cvt.u64.u32 	%rd52, %r38;
	add.s64 	%rd53, %rd52, %rd51;
	shl.b64 	%rd54, %rd53, 2;
	add.s64 	%rd55, %rd2, %rd54;
	ld.global.f32 	%f55, [%rd55+4];
	mul.wide.s32 	%rd56, %r18, 4;
	add.s64 	%rd57, %rd50, %rd56;
	ld.global.f32 	%f56, [%rd57];
	fma.rn.f32 	%f66, %f55, %f56, %f54;
	add.s32 	%r38, %r38, 2;
$L__BB0_10:
	and.b32  	%r31, %r18, 1;
	setp.eq.b32 	%p8, %r31, 1;
	not.pred 	%p9, %p8;
	@%p9 bra 	$L__BB0_12;
	add.s32 	%r32, %r38, %r3;
	mul.wide.u32 	%rd58, %r32, 4;
	add.s64 	%rd59, %rd2, %rd58;
	ld.global.f32 	%f57, [%rd59];
	mad.lo.s32 	%r33, %r38, %r18, %r2;
	mul.wide.s32 	%rd60, %r33, 4;
	add.s64 	%rd61, %rd1, %rd60;
	ld.global.f32 	%f58, [%rd61];
	fma.rn.f32 	%f66, %f57, %f58, %f66;
$L__BB0_12:
	ld.param.u64 	%rd65, [_Z12producto_gpuPfS_S_i_param_2];
	add.s32 	%r34, %r3, %r2;
	cvta.to.global.u64 	%rd62, %rd65;
	mul.wide.s32 	%rd63, %r34, 4;
	add.s64 	%rd64, %rd62, %rd63;
	st.global.f32 	[%rd64], %f66;
$L__BB0_13:
	ret;

}


// ===== COMPILED SASS (sm_100) =====

	.target	sm_100

	.elftype	@"ET_EXEC"


//--------------------- .note.nv.tkinfo           --------------------------
	.section	.note.nv.tkinfo,"",@"SHT_NOTE"
	.sectionflags	@"SHF_NOTE_NV_TKINFO"
	.tkinfo
        /*0018*/ 	.word	0x00000002
        /*0030*/ 	.string	""
        /*0030*/ 	.string	"ptxas"
        /*0030*/ 	.string	"Cuda compilation tools, release 13.0, V13.0.88"
        /*0030*/ 	.string	"Build cuda_13.0.r13.0/compiler.36424714_0"
        /*0030*/ 	.string	"-arch sm_100 -m 64 "



//--------------------- .note.nv.cuinfo           --------------------------
	.section	.note.nv.cuinfo,"",@"SHT_NOTE"
	.sectionflags	@"SHF_NOTE_NV_CUINFO"
        /*0018*/ 	.short	0x0002
        /*001a*/ 	.short	0x0064
        /*001c*/ 	.short	0x0082
	.zero		2


//--------------------- .nv.info                  --------------------------
	.section	.nv.info,"",@"SHT_CUDA_INFO"
	.align	4


	//----- nvinfo : EIATTR_REGCOUNT
	.align		4
        /*0000*/ 	.byte	0x04, 0x2f
        /*0002*/ 	.short	(.L_1 - .L_0)
	.align		4
.L_0:
        /*0004*/ 	.word	index@(_Z12producto_gpuPfS_S_i)
        /*0008*/ 	.word	0x0000001e


	//----- nvinfo : EIATTR_FRAME_SIZE
	.align		4
.L_1:
        /*000c*/ 	.byte	0x04, 0x11
        /*000e*/ 	.short	(.L_3 - .L_2)
	.align		4
.L_2:
        /*0010*/ 	.word	index@(_Z12producto_gpuPfS_S_i)
        /*0014*/ 	.word	0x00000000


	//----- nvinfo : EIATTR_MIN_STACK_SIZE
	.align		4
.L_3:
        /*0018*/ 	.byte	0x04, 0x12
        /*001a*/ 	.short	(.L_5 - .L_4)
	.align		4
.L_4:
        /*001c*/ 	.word	index@(_Z12producto_gpuPfS_S_i)
        /*0020*/ 	.word	0x00000000
.L_5:


//--------------------- .nv.compat                --------------------------
	.section	.nv.compat,"",@"SHT_CUDA_COMPAT_INFO"
	.align	4
        /*0000*/ 	.byte	0x02, 0x09, 0x00, 0x00, 0x02, 0x02, 0x01, 0x00, 0x02, 0x05, 0x05, 0x00, 0x03, 0x07, 0x01, 0x01
        /*0010*/ 	.byte	0x02, 0x03, 0x00, 0x00, 0x02, 0x06, 0x01, 0x00, 0x04, 0x0b, 0x08, 0x00, 0x09, 0x00, 0x00, 0x00
        /*0020*/ 	.byte	0x00, 0x00, 0x00, 0x00


//--------------------- .nv.info._Z12producto_gpuPfS_S_i --------------------------
	.section	.nv.info._Z12producto_gpuPfS_S_i,"",@"SHT_CUDA_INFO"
	.sectionflags	@""
	.align	4


	//----- nvinfo : EIATTR_CUDA_API_VERSION
	.align		4
        /*0000*/ 	.byte	0x04, 0x37
        /*0002*/ 	.short	(.L_7 - .L_6)
.L_6:
        /*0004*/ 	.word	0x00000082


	//----- nvinfo : EIATTR_KPARAM_INFO
	.align		4
.L_7:
        /*0008*/ 	.byte	0x04, 0x17
        /*000a*/ 	.short	(.L_9 - .L_8)
.L_8:
        /*000c*/ 	.word	0x00000000
        /*0010*/ 	.short	0x0003
        /*0012*/ 	.short	0x0018
        /*0014*/ 	.byte	0x00, 0xf0, 0x11, 0x00


	//----- nvinfo : EIATTR_KPARAM_INFO
	.align		4
.L_9:
        /*0018*/ 	.byte	0x04, 0x17
        /*001a*/ 	.short	(.L_11 - .L_10)
.L_10:
        /*001c*/ 	.word	0x00000000
        /*0020*/ 	.short	0x0002
        /*0022*/ 	.short	0x0010
        /*0024*/ 	.byte	0x00, 0xf5, 0x21, 0x00


	//----- nvinfo : EIATTR_KPARAM_INFO
	.align		4
.L_11:
        /*0028*/ 	.byte	0x04, 0x17
        /*002a*/ 	.short	(.L_13 - .L_12)
.L_12:
        /*002c*/ 	.word	0x00000000
        /*0030*/ 	.short	0x0001
        /*0032*/ 	.short	0x0008
        /*0034*/ 	.byte	0x00, 0xf5, 0x21, 0x00


	//----- nvinfo : EIATTR_KPARAM_INFO
	.align		4
.L_13:
        /*0038*/ 	.byte	0x04, 0x17
        /*003a*/ 	.short	(.L_15 - .L_14)
.L_14:
        /*003c*/ 	.word	0x00000000
        /*0040*/ 	.short	0x0000
        /*0042*/ 	.short	0x0000
        /*0044*/ 	.byte	0x00, 0xf5, 0x21, 0x00


	//----- nvinfo : EIATTR_SPARSE_MMA_MASK
	.align		4
.L_15:
        /*0048*/ 	.byte	0x03, 0x50
        /*004a*/ 	.short	0x0000


	//----- nvinfo : EIATTR_MAXREG_COUNT
	.align		4
        /*004c*/ 	.byte	0x03, 0x1b
        /*004e*/ 	.short	0x00ff


	//----- nvinfo : EIATTR_MERCURY_ISA_VERSION
	.align		4
        /*0050*/ 	.byte	0x03, 0x5f
        /*0052*/ 	.short	0x0101


	//----- nvinfo : EIATTR_VRC_CTA_INIT_COUNT
	.align		4
        /*0054*/ 	.byte	0x02, 0x4a
	.zero		1
	.zero		1


	//----- nvinfo : EIATTR_EXIT_INSTR_OFFSETS
	.align		4
        /*0058*/ 	.byte	0x04, 0x1c
        /*005a*/ 	.short	(.L_17 - .L_16)


	//   ....[0]....
.L_16:
        /*005c*/ 	.word	0x000000c0


	//   ....[1]....
        /*0060*/ 	.word	0x00000a90


	//----- nvinfo : EIATTR_CBANK_PARAM_SIZE
	.align		4
.L_17:
        /*0064*/ 	.byte	0x03, 0x19
        /*0066*/ 	.short	0x001c


	//----- nvinfo : EIATTR_PARAM_CBANK
	.align		4
        /*0068*/ 	.byte	0x04, 0x0a
        /*006a*/ 	.short	(.L_19 - .L_18)
	.align		4
.L_18:
        /*006c*/ 	.word	index@(.nv.constant0._Z12producto_gpuPfS_S_i)
        /*0070*/ 	.short	0x0380
        /*0072*/ 	.short	0x001c


	//----- nvinfo : EIATTR_SW_WAR
	.align		4
.L_19:
        /*0074*/ 	.byte	0x04, 0x36
        /*0076*/ 	.short	(.L_21 - .L_20)
.L_20:
        /*0078*/ 	.word	0x00000008
.L_21:


//--------------------- .nv.callgraph             --------------------------
	.section	.nv.callgraph,"",@"SHT_CUDA_CALLGRAPH"
	.align	4
	.sectionentsize	8
	.align		4
        /*0000*/ 	.word	0x00000000
	.align		4
        /*0004*/ 	.word	0xffffffff
	.align		4
        /*0008*/ 	.word	0x00000000
	.align		4
        /*000c*/ 	.word	0xfffffffe
	.align		4
        /*0010*/ 	.word	0x00000000
	.align		4
        /*0014*/ 	.word	0xfffffffd
	.align		4
        /*0018*/ 	.word	0x00000000
	.align		4
        /*001c*/ 	.word	0xfffffffc


//--------------------- .text._Z12producto_gpuPfS_S_i --------------------------
	.section	.text._Z12producto_gpuPfS_S_i,"ax",@progbits
	.align	128
        .global         _Z12producto_gpuPfS_S_i
        .type           _Z12producto_gpuPfS_S_i,@function
        .size           _Z12producto_gpuPfS_S_i,(.L_x_5 - _Z12producto_gpuPfS_S_i)
        .other          _Z12producto_gpuPfS_S_i,@"STO_CUDA_ENTRY STV_DEFAULT"
_Z12producto_gpuPfS_S_i:
.text._Z12producto_gpuPfS_S_i:
[----:B------:R-:W-:Y:S01]  /*0000*/  LDC R1, c[0x0][0x37c] ;  /* 0x0000df00ff017b82 */ /* 0x000fe20000000800 */
[----:B------:R-:W0:Y:S07]  /*0010*/  S2R R0, SR_TID.Y ;  /* 0x0000000000007919 */ /* 0x000e2e0000002200 */
[----:B------:R-:W0:Y:S01]  /*0020*/  S2UR UR4, SR_CTAID.Y ;  /* 0x00000000000479c3 */ /* 0x000e220000002600 */
[----:B------:R-:W1:Y:S01]  /*0030*/  LDCU UR20, c[0x0][0x398] ;  /* 0x00007300ff1477ac */ /* 0x000e620008000800 */
[----:B------:R-:W2:Y:S06]  /*0040*/  S2R R3, SR_TID.X ;  /* 0x0000000000037919 */ /* 0x000eac0000002100 */
[----:B------:R-:W0:Y:S08]  /*0050*/  LDC R13, c[0x0][0x364] ;  /* 0x0000d900ff0d7b82 */ /* 0x000e300000000800 */
[----:B------:R-:W2:Y:S08]  /*0060*/  S2UR UR5, SR_CTAID.X ;  /* 0x00000000000579c3 */ /* 0x000eb00000002500 */
[----:B------:R-:W2:Y:S01]  /*0070*/  LDC R2, c[0x0][0x360] ;  /* 0x0000d800ff027b82 */ /* 0x000ea20000000800 */
[----:B0-----:R-:W-:-:S02]  /*0080*/  IMAD R13, R13, UR4, R0 ;  /* 0x000000040d0d7c24 */ /* 0x001fc4000f8e0200 */
[----:B--2---:R-:W-:-:S05]  /*0090*/  IMAD R0, R2, UR5, R3 ;  /* 0x0000000502007c24 */ /* 0x004fca000f8e0203 */
[----:B------:R-:W-:-:S04]  /*00a0*/  VIMNMX R2, PT, PT, R13, R0, !PT ;  /* 0x000000000d027248 */ /* 0x000fc80007fe0100 */
[----:B-1----:R-:W-:-:S13]  /*00b0*/  ISETP.GE.AND P0, PT, R2, UR20, PT ;  /* 0x0000001402007c0c */ /* 0x002fda000bf06270 */
[----:B------:R-:W-:Y:S05]  /*00c0*/  @P0 EXIT ;  /* 0x000000000000094d */ /* 0x000fea0003800000 */
[----:B------:R-:W-:Y:S01]  /*00d0*/  UISETP.GE.U32.AND UP0, UPT, UR20, 0x8, UPT ;  /* 0x000000081400788c */ /* 0x000fe2000bf06070 */
[----:B------:R-:W-:Y:S02]  /*00e0*/  HFMA2 R12, -RZ, RZ, 0, 0 ;  /* 0x00000000ff0c7431 */ /* 0x000fe400000001ff */
[----:B------:R-:W-:Y:S01]  /*00f0*/  IMAD R13, R13, UR20, RZ ;  /* 0x000000140d0d7c24 */ /* 0x000fe2000f8e02ff */
[----:B------:R-:W-:Y:S01]  /*0100*/  UMOV UR4, URZ ;  /* 0x000000ff00047c82 */ /* 0x000fe20008000000 */
[----:B------:R-:W0:Y:S04]  /*0110*/  LDCU.64 UR18, c[0x0][0x358] ;  /* 0x00006b00ff1277ac */ /* 0x000e280008000a00 */
[----:B------:R-:W-:Y:S05]  /*0120*/  BRA.U !UP0, `(.L_x_0) ;  /* 0x0000000508047547 */ /* 0x000fea000b800000 */
[----:B------:R-:W1:Y:S01]  /*0130*/  LDCU.128 UR24, c[0x0][0x380] ;  /* 0x00007000ff1877ac */ /* 0x000e620008000c00 */
[----:B------:R-:W-:Y:S02]  /*0140*/  MOV R12, RZ ;  /* 0x000000ff000c7202 */ /* 0x000fe40000000f00 */
[----:B------:R-:W-:Y:S01]  /*0150*/  MOV R14, R0 ;  /* 0x00000000000e7202 */ /* 0x000fe20000000f00 */
[----:B------:R-:W-:-:S04]  /*0160*/  ULOP3.LUT UR4, UR20, 0x7ffffff8, URZ, 0xc0, !UPT ;  /* 0x7ffffff814047892 */ /* 0x000fc8000f8ec0ff */
[----:B------:R-:W-:Y:S01]  /*0170*/  UIADD3 UR5, UPT, UPT, -UR4, URZ, URZ ;  /* 0x000000ff04057290 */ /* 0x000fe2000fffe1ff */
[----:B-1----:R-:W-:Y:S01]  /*0180*/  MOV R2, UR24 ;  /* 0x0000001800027c02 */ /* 0x002fe20008000f00 */
[----:B------:R-:W-:Y:S01]  /*0190*/  UIMAD.WIDE UR6, UR20, 0x8, UR26 ;  /* 0x00000008140678a5 */ /* 0x000fe2000f8e021a */
[----:B------:R-:W-:Y:S01]  /*01a0*/  MOV R3, UR25 ;  /* 0x0000001900037c02 */ /* 0x000fe20008000f00 */
[----:B------:R-:W-:Y:S02]  /*01b0*/  UIMAD.WIDE UR8, UR20, 0xc, UR26 ;  /* 0x0000000c140878a5 */ /* 0x000fe4000f8e021a */
[----:B------:R-:W-:Y:S01]  /*01c0*/  UIMAD.WIDE UR10, UR20, 0x10, UR26 ;  /* 0x00000010140a78a5 */ /* 0x000fe2000f8e021a */
[----:B------:R-:W-:Y:S01]  /*01d0*/  IMAD.WIDE.U32 R2, R13, 0x4, R2 ;  /* 0x000000040d027825 */ /* 0x000fe200078e0002 */
[----:B------:R-:W-:Y:S02]  /*01e0*/  UIMAD.WIDE UR12, UR20, 0x14, UR26 ;  /* 0x00000014140c78a5 */ /* 0x000fe4000f8e021a */
[----:B------:R-:W-:Y:S01]  /*01f0*/  UIMAD.WIDE UR14, UR20, 0x18, UR26 ;  /* 0x00000018140e78a5 */ /* 0x000fe2000f8e021a */
[----:B------:R-:W-:Y:S01]  /*0200*/  IADD3 R2, P0, PT, R2, 0x10, RZ ;  /* 0x0000001002027810 */ /* 0x000fe20007f1e0ff */
[----:B------:R-:W-:-:S03]  /*0210*/  UIMAD.WIDE UR16, UR20, 0x1c, UR26 ;  /* 0x0000001c141078a5 */ /* 0x000fc6000f8e021a */
[----:B------:R-:W-:-:S09]  /*0220*/  IADD3.X R3, PT, PT, RZ, R3, RZ, P0, !PT ;  /* 0x00000003ff037210 */ /* 0x000fd200007fe4ff */
.L_x_1:
[----:B------:R-:W-:Y:S01]  /*0230*/  UIMAD.WIDE UR22, UR20, 0x4, UR26 ;  /* 0x00000004141678a5 */ /* 0x000fe2000f8e021a */
[----:B------:R-:W-:Y:S02]  /*0240*/  IMAD.MOV.U32 R23, RZ, RZ, 0x4 ;  /* 0x00000004ff177424 */ /* 0x000fe400078e00ff */
[----:B------:R-:W-:Y:S01]  /*0250*/  HFMA2 R11, -RZ, RZ, 0, 2.384185791015625e-07 ;  /* 0x00000004ff0b7431 */ /* 0x000fe200000001ff */
[----:B------:R-:W-:Y:S01]  /*0260*/  MOV R25, 0x4 ;  /* 0x0000000400197802 */ /* 0x000fe20000000f00 */
[----:B0-----:R-:W2:Y:S01]  /*0270*/  LDG.E R21, desc[UR18][R2.64+-0x10] ;  /* 0xfffff01202157981 */ /* 0x001ea2000c1e1900 */
[C---:B------:R-:W-:Y:S01]  /*0280*/  IMAD.WIDE R22, R14.reuse, R23, UR26 ;  /* 0x0000001a0e167e25 */ /* 0x040fe2000f8e0217 */
[----:B------:R-:W-:Y:S02]  /*0290*/  MOV R8, UR22 ;  /* 0x0000001600087c02 */ /* 0x000fe40008000f00 */
[----:B------:R-:W-:Y:S01]  /*02a0*/  MOV R9, UR23 ;  /* 0x0000001700097c02 */ /* 0x000fe20008000f00 */
[----:B------:R-:W3:Y:S02]  /*02b0*/  LDG.E R19, desc[UR18][R2.64+-0xc] ;  /* 0xfffff41202137981 */ /* 0x000ee4000c1e1900 */
[----:B------:R-:W-:-:S02]  /*02c0*/  IMAD.WIDE R8, R14, 0x4, R8 ;  /* 0x000000040e087825 */ /* 0x000fc400078e0208 */
[----:B------:R-:W2:Y:S01]  /*02d0*/  LDG.E R22, desc[UR18][R22.64] ;  /* 0x0000001216167981 */ /* 0x000ea2000c1e1900 */
[----:B------:R-:W-:Y:S01]  /*02e0*/  MOV R5, 0x4 ;  /* 0x0000000400057802 */ /* 0x000fe20000000f00 */
[C---:B------:R-:W-:Y:S02]  /*02f0*/  IMAD.WIDE R24, R14.reuse, R25, UR6 ;  /* 0x000000060e187e25 */ /* 0x040fe4000f8e0219 */
[----:B------:R0:W3:Y:S02]  /*0300*/  LDG.E R20, desc[UR18][R8.64] ;  /* 0x0000001208147981 */ /* 0x0000e4000c1e1900 */
[----:B------:R-:W-:Y:S02]  /*0310*/  IMAD.WIDE R10, R14, R11, UR8 ;  /* 0x000000080e0a7e25 */ /* 0x000fe4000f8e020b */
[----:B------:R-:W4:Y:S04]  /*0320*/  LDG.E R18, desc[UR18][R24.64] ;  /* 0x0000001218127981 */ /* 0x000f28000c1e1900 */
[----:B------:R-:W4:Y:S01]  /*0330*/  LDG.E R17, desc[UR18][R2.64+-0x8] ;  /* 0xfffff81202117981 */ /* 0x000f22000c1e1900 */
[----:B0-----:R-:W-:-:S02]  /*0340*/  HFMA2 R9, -RZ, RZ, 0, 2.384185791015625e-07 ;  /* 0x00000004ff097431 */ /* 0x001fc400000001ff */
[----:B------:R-:W-:Y:S01]  /*0350*/  IMAD.MOV.U32 R7, RZ, RZ, 0x4 ;  /* 0x00000004ff077424 */ /* 0x000fe200078e00ff */
[----:B------:R0:W5:Y:S01]  /*0360*/  LDG.E R16, desc[UR18][R10.64] ;  /* 0x000000120a107981 */ /* 0x000162000c1e1900 */
[----:B------:R-:W-:-:S03]  /*0370*/  IMAD.WIDE R4, R14, R5, UR10 ;  /* 0x0000000a0e047e25 */ /* 0x000fc6000f8e0205 */
[----:B------:R-:W5:Y:S01]  /*0380*/  LDG.E R15, desc[UR18][R2.64+-0x4] ;  /* 0xfffffc12020f7981 */ /* 0x000f62000c1e1900 */
[C---:B------:R-:W-:Y:S01]  /*0390*/  IMAD.WIDE R6, R14.reuse, R7, UR12 ;  /* 0x0000000c0e067e25 */ /* 0x040fe2000f8e0207 */
[----:B------:R-:W-:Y:S02]  /*03a0*/  MOV R27, 0x4 ;  /* 0x00000004001b7802 */ /* 0x000fe40000000f00 */
[----:B------:R1:W5:Y:S01]  /*03b0*/  LDG.E R4, desc[UR18][R4.64] ;  /* 0x0000001204047981 */ /* 0x000362000c1e1900 */
[----:B------:R-:W-:-:S03]  /*03c0*/  IMAD.WIDE R8, R14, R9, UR14 ;  /* 0x0000000e0e087e25 */ /* 0x000fc6000f8e0209 */
[----:B------:R-:W5:Y:S01]  /*03d0*/  LDG.E R23, desc[UR18][R2.64] ;  /* 0x0000001202177981 */ /* 0x000f62000c1e1900 */
[----:B0-----:R-:W-:-:S03]  /*03e0*/  IMAD.WIDE R10, R14, R27, UR16 ;  /* 0x000000100e0a7e25 */ /* 0x001fc6000f8e021b */
[----:B------:R-:W5:Y:S04]  /*03f0*/  LDG.E R7, desc[UR18][R6.64] ;  /* 0x0000001206077981 */ /* 0x000f68000c1e1900 */
[----:B------:R-:W5:Y:S04]  /*0400*/  LDG.E R24, desc[UR18][R2.64+0x4] ;  /* 0x0000041202187981 */ /* 0x000f68000c1e1900 */
[----:B------:R-:W5:Y:S04]  /*0410*/  LDG.E R8, desc[UR18][R8.64] ;  /* 0x0000001208087981 */ /* 0x000f68000c1e1900 */
[----:B------:R-:W5:Y:S04]  /*0420*/  LDG.E R25, desc[UR18][R2.64+0x8] ;  /* 0x0000081202197981 */ /* 0x000f68000c1e1900 */
[----:B------:R-:W5:Y:S04]  /*0430*/  LDG.E R10, desc[UR18][R10.64] ;  /* 0x000000120a0a7981 */ /* 0x000f68000c1e1900 */
[----:B------:R0:W5:Y:S01]  /*0440*/  LDG.E R27, desc[UR18][R2.64+0xc] ;  /* 0x00000c12021b7981 */ /* 0x000162000c1e1900 */
[----:B------:R-:W-:-:S04]  /*0450*/  UIADD3 UR5, UPT, UPT, UR5, 0x8, URZ ;  /* 0x0000000805057890 */ /* 0x000fc8000fffe0ff */
[----:B------:R-:W-:Y:S01]  /*0460*/  UISETP.NE.AND UP0, UPT, UR5, URZ, UPT ;  /* 0x000000ff0500728c */ /* 0x000fe2000bf05270 */
[----:B-1----:R-:W-:Y:S02]  /*0470*/  MOV R5, UR20 ;  /* 0x0000001400057c02 */ /* 0x002fe40008000f00 */
[----:B0-----:R-:W-:Y:S02]  /*0480*/  IADD3 R2, P0, PT, R2, 0x20, RZ ;  /* 0x0000002002027810 */ /* 0x001fe40007f1e0ff */
[----:B------:R-:W-:Y:S02]  /*0490*/  LEA R14, R5, R14, 0x3 ;  /* 0x0000000e050e7211 */ /* 0x000fe400078e18ff */
[----:B------:R-:W-:Y:S01]  /*04a0*/  IADD3.X R3, PT, PT, RZ, R3, RZ, P0, !PT ;  /* 0x00000003ff037210 */ /* 0x000fe200007fe4ff */
[----:B--2---:R-:W-:-:S04]  /*04b0*/  FFMA R22, R21, R22, R12 ;  /* 0x0000001615167223 */ /* 0x004fc8000000000c */
[----:B---3--:R-:W-:-:S04]  /*04c0*/  FFMA R20, R19, R20, R22 ;  /* 0x0000001413147223 */ /* 0x008fc80000000016 */
[----:B----4-:R-:W-:-:S04]  /*04d0*/  FFMA R18, R17, R18, R20 ;  /* 0x0000001211127223 */ /* 0x010fc80000000014 */
[----:B-----5:R-:W-:-:S04]  /*04e0*/  FFMA R16, R15, R16, R18 ;  /* 0x000000100f107223 */ /* 0x020fc80000000012 */
[----:B------:R-:W-:-:S04]  /*04f0*/  FFMA R23, R23, R4, R16 ;  /* 0x0000000417177223 */ /* 0x000fc80000000010 */
[----:B------:R-:W-:-:S04]  /*0500*/  FFMA R24, R24, R7, R23 ;  /* 0x0000000718187223 */ /* 0x000fc80000000017 */
[----:B------:R-:W-:-:S04]  /*0510*/  FFMA R8, R25, R8, R24 ;  /* 0x0000000819087223 */ /* 0x000fc80000000018 */
[----:B------:R-:W-:Y:S01]  /*0520*/  FFMA R12, R27, R10, R8 ;  /* 0x0000000a1b0c7223 */ /* 0x000fe20000000008 */
[----:B------:R-:W-:Y:S06]  /*0530*/  BRA.U UP0, `(.L_x_1) ;  /* 0xfffffffd003c7547 */ /* 0x000fec000b83ffff */
.L_x_0:
[----:B------:R-:W-:-:S04]  /*0540*/  ULOP3.LUT UR6, UR20, 0x7, URZ, 0xc0, !UPT ;  /* 0x0000000714067892 */ /* 0x000fc8000f8ec0ff */
[----:B------:R-:W-:-:S09]  /*0550*/  UISETP.NE.AND UP0, UPT, UR6, URZ, UPT ;  /* 0x000000ff0600728c */ /* 0x000fd2000bf05270 */
[----:B------:R-:W-:Y:S05]  /*0560*/  BRA.U !UP0, `(.L_x_2) ;  /* 0x0000000508387547 */ /* 0x000fea000b800000 */
[----:B------:R-:W-:Y:S02]  /*0570*/  UISETP.GE.U32.AND UP0, UPT, UR6, 0x4, UPT ;  /* 0x000000040600788c */ /* 0x000fe4000bf06070 */
[----:B------:R-:W-:-:S04]  /*0580*/  ULOP3.LUT UR5, UR20, 0x3, URZ, 0xc0, !UPT ;  /* 0x0000000314057892 */ /* 0x000fc8000f8ec0ff */
[----:B------:R-:W-:-:S03]  /*0590*/  UISETP.NE.AND UP1, UPT, UR5, URZ, UPT ;  /* 0x000000ff0500728c */ /* 0x000fc6000bf25270 */
[----:B------:R-:W-:Y:S08]  /*05a0*/  BRA.U !UP0, `(.L_x_3) ;  /* 0x00000001087c7547 */ /* 0x000ff0000b800000 */
[----:B------:R-:W1:Y:S01]  /*05b0*/  LDC.64 R6, c[0x0][0x388] ;  /* 0x0000e200ff067b82 */ /* 0x000e620000000a00 */
[----:B------:R-:W2:Y:S01]  /*05c0*/  LDCU.64 UR6, c[0x0][0x380] ;  /* 0x00007000ff0677ac */ /* 0x000ea20008000a00 */
[----:B------:R-:W-:Y:S01]  /*05d0*/  IMAD.U32 R9, RZ, RZ, UR4 ;  /* 0x00000004ff097e24 */ /* 0x000fe2000f8e00ff */
[C---:B------:R-:W-:Y:S02]  /*05e0*/  IADD3 R3, PT, PT, R13.reuse, UR4, RZ ;  /* 0x000000040d037c10 */ /* 0x040fe4000fffe0ff */
[----:B------:R-:W-:Y:S01]  /*05f0*/  IADD3 R10, P0, PT, R13, UR4, RZ ;  /* 0x000000040d0a7c10 */ /* 0x000fe2000ff1e0ff */
[----:B------:R-:W-:Y:S01]  /*0600*/  IMAD R9, R9, UR20, R0 ;  /* 0x0000001409097c24 */ /* 0x000fe2000f8e0200 */
[----:B------:R-:W-:Y:S01]  /*0610*/  MOV R11, UR20 ;  /* 0x00000014000b7c02 */ /* 0x000fe20008000f00 */
[----:B------:R-:W3:Y:S01]  /*0620*/  LDC.64 R4, c[0x0][0x380] ;  /* 0x0000e000ff047b82 */ /* 0x000ee20000000a00 */
[----:B------:R-:W-:Y:S01]  /*0630*/  MOV R15, UR20 ;  /* 0x00000014000f7c02 */ /* 0x000fe20008000f00 */
[----:B-1----:R-:W-:Y:S01]  /*0640*/  IMAD.WIDE R6, R9, 0x4, R6 ;  /* 0x0000000409067825 */ /* 0x002fe200078e0206 */
[----:B------:R-:W-:-:S05]  /*0650*/  MOV R9, UR20 ;  /* 0x0000001400097c02 */ /* 0x000fca0008000f00 */
[----:B------:R-:W-:Y:S02]  /*0660*/  IMAD.WIDE R8, R9, 0x4, R6 ;  /* 0x0000000409087825 */ /* 0x000fe400078e0206 */
[----:B0-----:R-:W4:Y:S02]  /*0670*/  LDG.E R6, desc[UR18][R6.64] ;  /* 0x0000001206067981 */ /* 0x001f24000c1e1900 */
[----:B---3--:R-:W-:Y:S01]  /*0680*/  IMAD.WIDE.U32 R4, R3, 0x4, R4 ;  /* 0x0000000403047825 */ /* 0x008fe200078e0004 */
[----:B------:R-:W-:Y:S01]  /*0690*/  IADD3.X R3, PT, PT, RZ, RZ, RZ, P0, !PT ;  /* 0x000000ffff037210 */ /* 0x000fe200007fe4ff */
[----:B------:R-:W3:Y:S01]  /*06a0*/  LDG.E R17, desc[UR18][R8.64] ;  /* 0x0000001208117981 */ /* 0x000ee2000c1e1900 */
[----:B--2---:R-:W-:-:S03]  /*06b0*/  LEA R2, P0, R10, UR6, 0x2 ;  /* 0x000000060a027c11 */ /* 0x004fc6000f8010ff */
[----:B------:R-:W4:Y:S01]  /*06c0*/  LDG.E R5, desc[UR18][R4.64] ;  /* 0x0000001204057981 */ /* 0x000f22000c1e1900 */
[----:B------:R-:W-:Y:S01]  /*06d0*/  LEA.HI.X R3, R10, UR7, R3, 0x2, P0 ;  /* 0x000000070a037c11 */ /* 0x000fe200080f1403 */
[----:B------:R-:W-:-:S04]  /*06e0*/  IMAD.WIDE R10, R11, 0x4, R8 ;  /* 0x000000040b0a7825 */ /* 0x000fc800078e0208 */
[----:B------:R-:W3:Y:S01]  /*06f0*/  LDG.E R16, desc[UR18][R2.64+0x4] ;  /* 0x0000041202107981 */ /* 0x000ee2000c1e1900 */
[----:B------:R-:W-:-:S03]  /*0700*/  IMAD.WIDE R14, R15, 0x4, R10 ;  /* 0x000000040f0e7825 */ /* 0x000fc600078e020a */
[----:B------:R-:W2:Y:S04]  /*0710*/  LDG.E R19, desc[UR18][R10.64] ;  /* 0x000000120a137981 */ /* 0x000ea8000c1e1900 */
[----:B------:R-:W2:Y:S04]  /*0720*/  LDG.E R18, desc[UR18][R2.64+0x8] ;  /* 0x0000081202127981 */ /* 0x000ea8000c1e1900 */
[----:B------:R-:W5:Y:S04]  /*0730*/  LDG.E R20, desc[UR18][R2.64+0xc] ;  /* 0x00000c1202147981 */ /* 0x000f68000c1e1900 */
[----:B------:R-:W5:Y:S01]  /*0740*/  LDG.E R14, desc[UR18][R14.64] ;  /* 0x000000120e0e7981 */ /* 0x000f62000c1e1900 */
[----:B------:R-:W-:Y:S01]  /*0750*/  UIADD3 UR4, UPT, UPT, UR4, 0x4, URZ ;  /* 0x0000000404047890 */ /* 0x000fe2000fffe0ff */
[----:B----4-:R-:W-:-:S04]  /*0760*/  FFMA R5, R5, R6, R12 ;  /* 0x0000000605057223 */ /* 0x010fc8000000000c */
[----:B---3--:R-:W-:-:S04]  /*0770*/  FFMA R5, R16, R17, R5 ;  /* 0x0000001110057223 */ /* 0x008fc80000000005 */
[----:B--2---:R-:W-:-:S04]  /*0780*/  FFMA R5, R18, R19, R5 ;  /* 0x0000001312057223 */ /* 0x004fc80000000005 */
[----:B-----5:R-:W-:-:S07]  /*0790*/  FFMA R12, R20, R14, R5 ;  /* 0x0000000e140c7223 */ /* 0x020fce0000000005 */
.L_x_3:
[----:B------:R-:W-:Y:S05]  /*07a0*/  BRA.U !UP1, `(.L_x_2) ;  /* 0x0000000109a87547 */ /* 0x000fea000b800000 */
[----:B------:R-:W-:Y:S01]  /*07b0*/  UISETP.NE.AND UP0, UPT, UR5, 0x1, UPT ;  /* 0x000000010500788c */ /* 0x000fe2000bf05270 */
[----:B------:R-:W-:Y:S01]  /*07c0*/  MOV R7, UR4 ;  /* 0x0000000400077c02 */ /* 0x000fe20008000f00 */
[----:B------:R-:W-:Y:S02]  /*07d0*/  ULOP3.LUT UR5, UR20, 0x1, URZ, 0xc0, !UPT ;  /* 0x0000000114057892 */ /* 0x000fe4000f8ec0ff */
[----:B------:R-:W-:Y:S02]  /*07e0*/  MOV R15, UR20 ;  /* 0x00000014000f7c02 */ /* 0x000fe40008000f00 */
[----:B------:R-:W-:Y:S01]  /*07f0*/  UISETP.NE.U32.AND UP1, UPT, UR5, 0x1, UPT ;  /* 0x000000010500788c */ /* 0x000fe2000bf25070 */
[----:B------:R-:W-:-:S04]  /*0800*/  PLOP3.LUT P1, PT, PT, PT, UP0, 0x80, 0x8 ;  /* 0x000000000008781c */ /* 0x000fc80003f2f008 */
[----:B------:R-:W1:Y:S01]  /*0810*/  @UP0 LDCU.128 UR8, c[0x0][0x380] ;  /* 0x00007000ff0807ac */ /* 0x000e620008000c00 */
[----:B------:R-:W-:Y:S01]  /*0820*/  PLOP3.LUT P0, PT, PT, PT, UP1, 0x80, 0x8 ;  /* 0x000000000008781c */ /* 0x000fe20003f0f018 */
[----:B------:R-:W2:Y:S04]  /*0830*/  @UP0 LDCU.64 UR6, c[0x0][0x380] ;  /* 0x00007000ff0607ac */ /* 0x000ea80008000a00 */
[----:B------:R-:W3:Y:S03]  /*0840*/  @!UP1 LDCU.128 UR12, c[0x0][0x380] ;  /* 0x00007000ff0c97ac */ /* 0x000ee60008000c00 */
[C---:B------:R-:W-:Y:S02]  /*0850*/  @P1 IADD3 R3, PT, PT, R13.reuse, UR4, RZ ;  /* 0x000000040d031c10 */ /* 0x040fe4000fffe0ff */
[----:B------:R-:W-:Y:S01]  /*0860*/  @P1 IADD3 R6, P2, PT, R13, UR4, RZ ;  /* 0x000000040d061c10 */ /* 0x000fe2000ff5e0ff */
[----:B------:R-:W-:Y:S01]  /*0870*/  @UP0 UIADD3 UR4, UPT, UPT, UR4, 0x2, URZ ;  /* 0x0000000204040890 */ /* 0x000fe2000fffe0ff */
[----:B-1----:R-:W-:Y:S01]  /*0880*/  MOV R11, UR9 ;  /* 0x00000009000b7c02 */ /* 0x002fe20008000f00 */
[----:B------:R-:W-:Y:S01]  /*0890*/  IMAD.U32 R10, RZ, RZ, UR8 ;  /* 0x00000008ff0a7e24 */ /* 0x000fe2000f8e00ff */
[----:B------:R-:W-:-:S02]  /*08a0*/  MOV R4, UR10 ;  /* 0x0000000a00047c02 */ /* 0x000fc40008000f00 */
[----:B------:R-:W-:Y:S01]  /*08b0*/  MOV R5, UR11 ;  /* 0x0000000b00057c02 */ /* 0x000fe20008000f00 */
[----:B------:R-:W-:-:S04]  /*08c0*/  @P1 IMAD.WIDE.U32 R10, R3, 0x4, R10 ;  /* 0x00000004030a1825 */ /* 0x000fc800078e000a */
[----:B------:R-:W-:Y:S01]  /*08d0*/  @P1 IMAD R3, R7, UR20, R0 ;  /* 0x0000001407031c24 */ /* 0x000fe2000f8e0200 */
[----:B------:R-:W-:Y:S01]  /*08e0*/  @P1 IADD3.X R7, PT, PT, RZ, RZ, RZ, P2, !PT ;  /* 0x000000ffff071210 */ /* 0x000fe200017fe4ff */
[----:B------:R-:W-:Y:S01]  /*08f0*/  IMAD.U32 R19, RZ, RZ, UR4 ;  /* 0x00000004ff137e24 */ /* 0x000fe2000f8e00ff */
[C---:B--2---:R-:W-:Y:S01]  /*0900*/  @P1 LEA R2, P2, R6.reuse, UR6, 0x2 ;  /* 0x0000000606021c11 */ /* 0x044fe2000f8410ff */
[----:B------:R-:W-:Y:S01]  /*0910*/  @P1 IMAD.WIDE R4, R3, 0x4, R4 ;  /* 0x0000000403041825 */ /* 0x000fe200078e0204 */
[----:B------:R-:W-:Y:S01]  /*0920*/  @!P0 IADD3 R17, PT, PT, R13, UR4, RZ ;  /* 0x000000040d118c10 */ /* 0x000fe2000fffe0ff */
[----:B0-----:R-:W2:Y:S01]  /*0930*/  @P1 LDG.E R11, desc[UR18][R10.64] ;  /* 0x000000120a0b1981 */ /* 0x001ea2000c1e1900 */
[----:B------:R-:W-:Y:S01]  /*0940*/  @P1 LEA.HI.X R3, R6, UR7, R7, 0x2, P2 ;  /* 0x0000000706031c11 */ /* 0x000fe200090f1407 */
[----:B------:R-:W-:Y:S01]  /*0950*/  @!P0 IMAD R19, R19, UR20, R0 ;  /* 0x0000001413138c24 */ /* 0x000fe2000f8e0200 */
[----:B---3--:R-:W-:Y:S01]  /*0960*/  MOV R6, UR12 ;  /* 0x0000000c00067c02 */ /* 0x008fe20008000f00 */
[----:B------:R-:W-:Y:S01]  /*0970*/  @P1 IMAD.WIDE R14, R15, 0x4, R4 ;  /* 0x000000040f0e1825 */ /* 0x000fe200078e0204 */
[----:B------:R-:W-:Y:S01]  /*0980*/  MOV R7, UR13 ;  /* 0x0000000d00077c02 */ /* 0x000fe20008000f00 */
[----:B------:R-:W2:Y:S01]  /*0990*/  @P1 LDG.E R4, desc[UR18][R4.64] ;  /* 0x0000001204041981 */ /* 0x000ea2000c1e1900 */
[----:B------:R-:W-:-:S02]  /*09a0*/  MOV R8, UR14 ;  /* 0x0000000e00087c02 */ /* 0x000fc40008000f00 */
[----:B------:R-:W-:Y:S01]  /*09b0*/  MOV R9, UR15 ;  /* 0x0000000f00097c02 */ /* 0x000fe20008000f00 */
[----:B------:R-:W-:Y:S01]  /*09c0*/  @!P0 IMAD.WIDE.U32 R6, R17, 0x4, R6 ;  /* 0x0000000411068825 */ /* 0x000fe200078e0006 */
[----:B------:R-:W3:Y:S03]  /*09d0*/  @P1 LDG.E R14, desc[UR18][R14.64] ;  /* 0x000000120e0e1981 */ /* 0x000ee6000c1e1900 */
[----:B------:R-:W-:Y:S01]  /*09e0*/  @!P0 IMAD.WIDE R8, R19, 0x4, R8 ;  /* 0x0000000413088825 */ /* 0x000fe200078e0208 */
[----:B------:R-:W3:Y:S04]  /*09f0*/  @P1 LDG.E R2, desc[UR18][R2.64+0x4] ;  /* 0x0000041202021981 */ /* 0x000ee8000c1e1900 */
[----:B------:R-:W4:Y:S04]  /*0a00*/  @!P0 LDG.E R7, desc[UR18][R6.64] ;  /* 0x0000001206078981 */ /* 0x000f28000c1e1900 */
[----:B------:R-:W4:Y:S01]  /*0a10*/  @!P0 LDG.E R8, desc[UR18][R8.64] ;  /* 0x0000001208088981 */ /* 0x000f22000c1e1900 */
[----:B--2---:R-:W-:-:S04]  /*0a20*/  @P1 FFMA R11, R11, R4, R12 ;  /* 0x000000040b0b1223 */ /* 0x004fc8000000000c */
[----:B---3--:R-:W-:-:S04]  /*0a30*/  @P1 FFMA R12, R2, R14, R11 ;  /* 0x0000000e020c1223 */ /* 0x008fc8000000000b */
[----:B----4-:R-:W-:-:S07]  /*0a40*/  @!P0 FFMA R12, R7, R8, R12 ;  /* 0x00000008070c8223 */ /* 0x010fce000000000c */
.L_x_2:
[----:B------:R-:W1:Y:S01]  /*0a50*/  LDC.64 R2, c[0x0][0x390] ;  /* 0x0000e400ff027b82 */ /* 0x000e620000000a00 */
[----:B------:R-:W-:-:S05]  /*0a60*/  IADD3 R13, PT, PT, R0, R13, RZ ;  /* 0x0000000d000d7210 */ /* 0x000fca0007ffe0ff */
[----:B-1----:R-:W-:-:S05]  /*0a70*/  IMAD.WIDE R2, R13, 0x4, R2 ;  /* 0x000000040d027825 */ /* 0x002fca00078e0202 */
[----:B0-----:R-:W-:Y:S01]  /*0a80*/  STG.E desc[UR18][R2.64], R12 ;  /* 0x0000000c02007986 */ /* 0x001fe2000c101912 */
[----:B------:R-:W-:Y:S05]  /*0a90*/  EXIT ;  /* 0x000000000000794d */ /* 0x000fea0003800000 */
.L_x_4:
[----:B------:R-:W-:-:S00]  /*0aa0*/  BRA `(.L_x_4) ;  /* 0xfffffffc00fc7947 */ /* 0x000fc0000383ffff */
[----:B------:R-:W-:-:S00]  /*0ab0*/  NOP ;  /* 0x0000000000007918 */ /* 0x000fc00000000000 */
        /* <DEDUP_REMOVED lines=12> */
.L_x_5:


//--------------------- .nv.shared.reserved.0     --------------------------
	.section	.nv.shared.reserved.0,"aw",@nobits
	.weak		__nv_reservedSMEM_offset_0_alias
	.size		__nv_reservedSMEM_offset_0_alias, 0, 64
	.other		__nv_reservedSMEM_offset_0_alias,@"STO_CUDA_RESERVED_SHARED STV_DEFAULT"
__nv_reservedSMEM_offset_0_alias:
	.zero		0
	.zero		64


//--------------------- .nv.constant0._Z12producto_gpuPfS_S_i --------------------------
	.section	.nv.constant0._Z12producto_gpuPfS_S_i,"a",@progbits
	.sectionflags	@""
	.align	4
.nv.constant0._Z12producto_gpuPfS_S_i:
	.zero		924


//--------------------- SYMBOLS --------------------------

	.type		.nv.reservedSmem.offset0,@object
	.size		.nv.reservedSmem.offset0,0x4
